//
// Generated by NVIDIA NVVM Compiler
//
// Compiler Build ID: CL-36424714
// Cuda compilation tools, release 13.0, V13.0.88
// Based on NVVM 20.0.0
//

.version 9.0
.target sm_100
.address_size 64

	// .globl	_Z2wrPcS_i

.visible .entry _Z2wrPcS_i(
	.param .u64 .ptr .align 1 _Z2wrPcS_i_param_0,
	.param .u64 .ptr .align 1 _Z2wrPcS_i_param_1,
	.param .u32 _Z2wrPcS_i_param_2
)
{
	.reg .pred 	%p<2>;
	.reg .b16 	%rs<6>;
	.reg .b32 	%r<5>;
	.reg .b64 	%rd<9>;

	ld.param.u64 	%rd2, [_Z2wrPcS_i_param_0];
	ld.param.u64 	%rd3, [_Z2wrPcS_i_param_1];
	ld.param.u32 	%r2, [_Z2wrPcS_i_param_2];
	cvta.to.global.u64 	%rd4, %rd3;
	mov.u32 	%r1, %tid.x;
	cvt.u64.u32 	%rd5, %r1;
	add.s64 	%rd1, %rd4, %rd5;
	ld.global.u8 	%rs4, [%rd1];
	setp.eq.s16 	%p1, %rs4, 32;
	mov.b16 	%rs5, 32;
	@%p1 bra 	$L__BB0_2;
	cvta.to.global.u64 	%rd6, %rd2;
	not.b32 	%r3, %r1;
	add.s32 	%r4, %r2, %r3;
	cvt.s64.s32 	%rd7, %r4;
	add.s64 	%rd8, %rd6, %rd7;
	ld.global.u8 	%rs5, [%rd8];
$L__BB0_2:
	st.global.u8 	[%rd1], %rs5;
	ret;

}


// ===== COMPILED SASS (sm_100) =====

	.target	sm_100

	.elftype	@"ET_EXEC"


//--------------------- .note.nv.tkinfo           --------------------------
	.section	.note.nv.tkinfo,"",@"SHT_NOTE"
	.sectionflags	@"SHF_NOTE_NV_TKINFO"
	.tkinfo
        /*0018*/ 	.word	0x00000002
        /*0030*/ 	.string	""
        /*0030*/ 	.string	"ptxas"
        /*0030*/ 	.string	"Cuda compilation tools, release 13.0, V13.0.88"
        /*0030*/ 	.string	"Build cuda_13.0.r13.0/compiler.36424714_0"
        /*0030*/ 	.string	"-arch sm_100 -m 64 "



//--------------------- .note.nv.cuinfo           --------------------------
	.section	.note.nv.cuinfo,"",@"SHT_NOTE"
	.sectionflags	@"SHF_NOTE_NV_CUINFO"
        /*0018*/ 	.short	0x0002
        /*001a*/ 	.short	0x0064
        /*001c*/ 	.short	0x0082
	.zero		2


//--------------------- .nv.info                  --------------------------
	.section	.nv.info,"",@"SHT_CUDA_INFO"
	.align	4


	//----- nvinfo : EIATTR_REGCOUNT
	.align		4
        /*0000*/ 	.byte	0x04, 0x2f
        /*0002*/ 	.short	(.L_1 - .L_0)
	.align		4
.L_0:
        /*0004*/ 	.word	index@(_Z2wrPcS_i)
        /*0008*/ 	.word	0x00000008


	//----- nvinfo : EIATTR_FRAME_SIZE
	.align		4
.L_1:
        /*000c*/ 	.byte	0x04, 0x11
        /*000e*/ 	.short	(.L_3 - .L_2)
	.align		4
.L_2:
        /*0010*/ 	.word	index@(_Z2wrPcS_i)
        /*0014*/ 	.word	0x00000000


	//----- nvinfo : EIATTR_MIN_STACK_SIZE
	.align		4
.L_3:
        /*0018*/ 	.byte	0x04, 0x12
        /*001a*/ 	.short	(.L_5 - .L_4)
	.align		4
.L_4:
        /*001c*/ 	.word	index@(_Z2wrPcS_i)
        /*0020*/ 	.word	0x00000000
.L_5:


//--------------------- .nv.compat                --------------------------
	.section	.nv.compat,"",@"SHT_CUDA_COMPAT_INFO"
	.align	4
        /*0000*/ 	.byte	0x02, 0x09, 0x00, 0x00, 0x02, 0x02, 0x01, 0x00, 0x02, 0x05, 0x05, 0x00, 0x03, 0x07, 0x01, 0x01
        /*0010*/ 	.byte	0x02, 0x03, 0x00, 0x00, 0x02, 0x06, 0x01, 0x00, 0x04, 0x0b, 0x08, 0x00, 0x09, 0x00, 0x00, 0x00
        /*0020*/ 	.byte	0x00, 0x00, 0x00, 0x00


//--------------------- .nv.info._Z2wrPcS_i       --------------------------
	.section	.nv.info._Z2wrPcS_i,"",@"SHT_CUDA_INFO"
	.sectionflags	@""
	.align	4


	//----- nvinfo : EIATTR_CUDA_API_VERSION
	.align		4
        /*0000*/ 	.byte	0x04, 0x37
        /*0002*/ 	.short	(.L_7 - .L_6)
.L_6:
        /*0004*/ 	.word	0x00000082


	//----- nvinfo : EIATTR_KPARAM_INFO
	.align		4
.L_7:
        /*0008*/ 	.byte	0x04, 0x17
        /*000a*/ 	.short	(.L_9 - .L_8)
.L_8:
        /*000c*/ 	.word	0x00000000
        /*0010*/ 	.short	0x0002
        /*0012*/ 	.short	0x0010
        /*0014*/ 	.byte	0x00, 0xf0, 0x11, 0x00


	//----- nvinfo : EIATTR_KPARAM_INFO
	.align		4
.L_9:
        /*0018*/ 	.byte	0x04, 0x17
        /*001a*/ 	.short	(.L_11 - .L_10)
.L_10:
        /*001c*/ 	.word	0x00000000
        /*0020*/ 	.short	0x0001
        /*0022*/ 	.short	0x0008
        /*0024*/ 	.byte	0x00, 0xf5, 0x21, 0x00


	//----- nvinfo : EIATTR_KPARAM_INFO
	.align		4
.L_11:
        /*0028*/ 	.byte	0x04, 0x17
        /*002a*/ 	.short	(.L_13 - .L_12)
.L_12:
        /*002c*/ 	.word	0x00000000
        /*0030*/ 	.short	0x0000
        /*0032*/ 	.short	0x0000
        /*0034*/ 	.byte	0x00, 0xf5, 0x21, 0x00


	//----- nvinfo : EIATTR_SPARSE_MMA_MASK
	.align		4
.L_13:
        /*0038*/ 	.byte	0x03, 0x50
        /*003a*/ 	.short	0x0000


	//----- nvinfo : EIATTR_MAXREG_COUNT
	.align		4
        /*003c*/ 	.byte	0x03, 0x1b
        /*003e*/ 	.short	0x00ff


	//----- nvinfo : EIATTR_MERCURY_ISA_VERSION
	.align		4
        /*0040*/ 	.byte	0x03, 0x5f
        /*0042*/ 	.short	0x0101


	//----- nvinfo : EIATTR_VRC_CTA_INIT_COUNT
	.align		4
        /*0044*/ 	.byte	0x02, 0x4a
	.zero		1
	.zero		1


	//----- nvinfo : EIATTR_EXIT_INSTR_OFFSETS
	.align		4
        /*0048*/ 	.byte	0x04, 0x1c
        /*004a*/ 	.short	(.L_15 - .L_14)


	//   ....[0]....
.L_14:
        /*004c*/ 	.word	0x00000140


	//----- nvinfo : EIATTR_CRS_STACK_SIZE
	.align		4
.L_15:
        /*0050*/ 	.byte	0x04, 0x1e
        /*0052*/ 	.short	(.L_17 - .L_16)
.L_16:
        /*0054*/ 	.word	0x00000000


	//----- nvinfo : EIATTR_CBANK_PARAM_SIZE
	.align		4
.L_17:
        /*0058*/ 	.byte	0x03, 0x19
        /*005a*/ 	.short	0x0014


	//----- nvinfo : EIATTR_PARAM_CBANK
	.align		4
        /*005c*/ 	.byte	0x04, 0x0a
        /*005e*/ 	.short	(.L_19 - .L_18)
	.align		4
.L_18:
        /*0060*/ 	.word	index@(.nv.constant0._Z2wrPcS_i)
        /*0064*/ 	.short	0x0380
        /*0066*/ 	.short	0x0014


	//----- nvinfo : EIATTR_SW_WAR
	.align		4
.L_19:
        /*0068*/ 	.byte	0x04, 0x36
        /*006a*/ 	.short	(.L_21 - .L_20)
.L_20:
        /*006c*/ 	.word	0x00000008
.L_21:


//--------------------- .nv.callgraph             --------------------------
	.section	.nv.callgraph,"",@"SHT_CUDA_CALLGRAPH"
	.align	4
	.sectionentsize	8
	.align		4
        /*0000*/ 	.word	0x00000000
	.align		4
        /*0004*/ 	.word	0xffffffff
	.align		4
        /*0008*/ 	.word	0x00000000
	.align		4
        /*000c*/ 	.word	0xfffffffe
	.align		4
        /*0010*/ 	.word	0x00000000
	.align		4
        /*0014*/ 	.word	0xfffffffd
	.align		4
        /*0018*/ 	.word	0x00000000
	.align		4
        /*001c*/ 	.word	0xfffffffc


//--------------------- .text._Z2wrPcS_i          --------------------------
	.section	.text._Z2wrPcS_i,"ax",@progbits
	.align	128
        .global         _Z2wrPcS_i
        .type           _Z2wrPcS_i,@function
        .size           _Z2wrPcS_i,(.L_x_3 - _Z2wrPcS_i)
        .other          _Z2wrPcS_i,@"STO_CUDA_ENTRY STV_DEFAULT"
_Z2wrPcS_i:
.text._Z2wrPcS_i:
[----:B------:R-:W-:Y:S01]  /*0000*/  LDC R1, c[0x0][0x37c] ;  /* 0x0000df00ff017b82 */ /* 0x000fe20000000800 */
[----:B------:R-:W0:Y:S01]  /*0010*/  S2R R0, SR_TID.X ;  /* 0x0000000000007919 */ /* 0x000e220000002100 */
[----:B------:R-:W0:Y:S01]  /*0020*/  LDCU.64 UR6, c[0x0][0x388] ;  /* 0x00007100ff0677ac */ /* 0x000e220008000a00 */
[----:B------:R-:W1:Y:S01]  /*0030*/  LDCU.64 UR4, c[0x0][0x358] ;  /* 0x00006b00ff0477ac */ /* 0x000e620008000a00 */
[----:B0-----:R-:W-:-:S05]  /*0040*/  IADD3 R2, P0, PT, R0, UR6, RZ ;  /* 0x0000000600027c10 */ /* 0x001fca000ff1e0ff */
[----:B------:R-:W-:-:S05]  /*0050*/  IMAD.X R3, RZ, RZ, UR7, P0 ;  /* 0x00000007ff037e24 */ /* 0x000fca00080e06ff */
[----:B-1----:R-:W2:Y:S01]  /*0060*/  LDG.E.U8 R4, desc[UR4][R2.64] ;  /* 0x0000000402047981 */ /* 0x002ea2000c1e1100 */
[----:B------:R-:W-:Y:S01]  /*0070*/  BSSY.RECONVERGENT B0, `(.L_x_0) ;  /* 0x000000b000007945 */ /* 0x000fe20003800200 */
[----:B------:R-:W-:Y:S01]  /*0080*/  IMAD.MOV.U32 R5, RZ, RZ, 0x20 ;  /* 0x00000020ff057424 */ /* 0x000fe200078e00ff */
[----:B--2---:R-:W-:-:S13]  /*0090*/  ISETP.NE.AND P0, PT, R4, 0x20, PT ;  /* 0x000000200400780c */ /* 0x004fda0003f05270 */
[----:B------:R-:W-:Y:S05]  /*00a0*/  @!P0 BRA `(.L_x_1) ;  /* 0x00000000001c8947 */ /* 0x000fea0003800000 */
[----:B------:R-:W0:Y:S01]  /*00b0*/  LDCU UR6, c[0x0][0x390] ;  /* 0x00007200ff0677ac */ /* 0x000e220008000800 */
[----:B------:R-:W-:Y:S01]  /*00c0*/  LOP3.LUT R0, RZ, R0, RZ, 0x33, !PT ;  /* 0x00000000ff007212 */ /* 0x000fe200078e33ff */
[----:B------:R-:W1:Y:S04]  /*00d0*/  LDCU.64 UR8, c[0x0][0x380] ;  /* 0x00007000ff0877ac */ /* 0x000e680008000a00 */
[----:B0-----:R-:W-:-:S05]  /*00e0*/  VIADD R0, R0, UR6 ;  /* 0x0000000600007c36 */ /* 0x001fca0008000000 */
[----:B-1----:R-:W-:-:S04]  /*00f0*/  IADD3 R4, P0, PT, R0, UR8, RZ ;  /* 0x0000000800047c10 */ /* 0x002fc8000ff1e0ff */
[----:B------:R-:W-:-:S06]  /*0100*/  LEA.HI.X.SX32 R5, R0, UR9, 0x1, P0 ;  /* 0x0000000900057c11 */ /* 0x000fcc00080f0eff */
[----:B------:R0:W5:Y:S03]  /*0110*/  LDG.E.U8 R5, desc[UR4][R4.64] ;  /* 0x0000000404057981 */ /* 0x000166000c1e1100 */
.L_x_1:
[----:B------:R-:W-:Y:S05]  /*0120*/  BSYNC.RECONVERGENT B0 ;  /* 0x0000000000007941 */ /* 0x000fea0003800200 */
.L_x_0:
[----:B-----5:R-:W-:Y:S01]  /*0130*/  STG.E.U8 desc[UR4][R2.64], R5 ;  /* 0x0000000502007986 */ /* 0x020fe2000c101104 */
[----:B------:R-:W-:Y:S05]  /*0140*/  EXIT ;  /* 0x000000000000794d */ /* 0x000fea0003800000 */
.L_x_2:
[----:B------:R-:W-:-:S00]  /*0150*/  BRA `(.L_x_2) ;  /* 0xfffffffc00fc7947 */ /* 0x000fc0000383ffff */
[----:B------:R-:W-:-:S00]  /*0160*/  NOP ;  /* 0x0000000000007918 */ /* 0x000fc00000000000 */
        /* <DEDUP_REMOVED lines=9> */
.L_x_3:


//--------------------- .nv.shared.reserved.0     --------------------------
	.section	.nv.shared.reserved.0,"aw",@nobits
	.weak		__nv_reservedSMEM_offset_0_alias
	.size		__nv_reservedSMEM_offset_0_alias, 0, 64
	.other		__nv_reservedSMEM_offset_0_alias,@"STO_CUDA_RESERVED_SHARED STV_DEFAULT"
__nv_reservedSMEM_offset_0_alias:
	.zero		0
	.zero		64


//--------------------- .nv.constant0._Z2wrPcS_i  --------------------------
	.section	.nv.constant0._Z2wrPcS_i,"a",@progbits
	.sectionflags	@""
	.align	4
.nv.constant0._Z2wrPcS_i:
	.zero		916


//--------------------- SYMBOLS --------------------------

	.type		.nv.reservedSmem.offset0,@object
	.size		.nv.reservedSmem.offset0,0x4
